//
// Generated by NVIDIA NVVM Compiler
//
// Compiler Build ID: CL-36424714
// Cuda compilation tools, release 13.0, V13.0.88
// Based on NVVM 20.0.0
//

.version 9.0
.target sm_100
.address_size 64

	// .globl	_Z15histogramKernelPiPhii
.extern .shared .align 16 .b8 shared_hist[];

.visible .entry _Z15histogramKernelPiPhii(
	.param .u64 .ptr .align 1 _Z15histogramKernelPiPhii_param_0,
	.param .u64 .ptr .align 1 _Z15histogramKernelPiPhii_param_1,
	.param .u32 _Z15histogramKernelPiPhii_param_2,
	.param .u32 _Z15histogramKernelPiPhii_param_3
)
{
	.reg .pred 	%p<6>;
	.reg .b16 	%rs<2>;
	.reg .b32 	%r<26>;
	.reg .b64 	%rd<9>;

	ld.param.u64 	%rd2, [_Z15histogramKernelPiPhii_param_0];
	ld.param.u64 	%rd3, [_Z15histogramKernelPiPhii_param_1];
	ld.param.u32 	%r8, [_Z15histogramKernelPiPhii_param_2];
	ld.param.u32 	%r9, [_Z15histogramKernelPiPhii_param_3];
	mov.u32 	%r25, %tid.x;
	mov.u32 	%r10, %ctaid.x;
	mov.u32 	%r2, %ntid.x;
	mad.lo.s32 	%r3, %r10, %r2, %r25;
	setp.ge.s32 	%p1, %r25, %r9;
	@%p1 bra 	$L__BB0_3;
	mov.u32 	%r12, shared_hist;
	mov.u32 	%r24, %r25;
$L__BB0_2:
	shl.b32 	%r11, %r24, 2;
	add.s32 	%r13, %r12, %r11;
	mov.b32 	%r14, 0;
	st.shared.u32 	[%r13], %r14;
	add.s32 	%r24, %r24, %r2;
	setp.lt.s32 	%p2, %r24, %r9;
	@%p2 bra 	$L__BB0_2;
$L__BB0_3:
	bar.sync 	0;
	setp.ge.s32 	%p3, %r3, %r8;
	@%p3 bra 	$L__BB0_5;
	cvt.s64.s32 	%rd4, %r3;
	cvta.to.global.u64 	%rd5, %rd3;
	add.s64 	%rd6, %rd5, %rd4;
	ld.global.u8 	%rs1, [%rd6];
	mul.wide.u16 	%r15, %rs1, 4;
	mov.u32 	%r16, shared_hist;
	add.s32 	%r17, %r16, %r15;
	atom.shared.add.u32 	%r18, [%r17], 1;
$L__BB0_5:
	setp.ge.s32 	%p4, %r25, %r9;
	bar.sync 	0;
	@%p4 bra 	$L__BB0_8;
	cvta.to.global.u64 	%rd1, %rd2;
	mov.u32 	%r20, shared_hist;
$L__BB0_7:
	mul.wide.s32 	%rd7, %r25, 4;
	add.s64 	%rd8, %rd1, %rd7;
	shl.b32 	%r19, %r25, 2;
	add.s32 	%r21, %r20, %r19;
	ld.shared.u32 	%r22, [%r21];
	atom.global.add.u32 	%r23, [%rd8], %r22;
	add.s32 	%r25, %r25, %r2;
	setp.lt.s32 	%p5, %r25, %r9;
	@%p5 bra 	$L__BB0_7;
$L__BB0_8:
	ret;

}


// ===== COMPILED SASS (sm_100) =====

	.target	sm_100

	.elftype	@"ET_EXEC"


//--------------------- .note.nv.tkinfo           --------------------------
	.section	.note.nv.tkinfo,"",@"SHT_NOTE"
	.sectionflags	@"SHF_NOTE_NV_TKINFO"
	.tkinfo
        /*0018*/ 	.word	0x00000002
        /*0030*/ 	.string	""
        /*0030*/ 	.string	"ptxas"
        /*0030*/ 	.string	"Cuda compilation tools, release 13.0, V13.0.88"
        /*0030*/ 	.string	"Build cuda_13.0.r13.0/compiler.36424714_0"
        /*0030*/ 	.string	"-arch sm_100 -m 64 "



//--------------------- .note.nv.cuinfo           --------------------------
	.section	.note.nv.cuinfo,"",@"SHT_NOTE"
	.sectionflags	@"SHF_NOTE_NV_CUINFO"
        /*0018*/ 	.short	0x0002
        /*001a*/ 	.short	0x0064
        /*001c*/ 	.short	0x0082
	.zero		2


//--------------------- .nv.info                  --------------------------
	.section	.nv.info,"",@"SHT_CUDA_INFO"
	.align	4


	//----- nvinfo : EIATTR_REGCOUNT
	.align		4
        /*0000*/ 	.byte	0x04, 0x2f
        /*0002*/ 	.short	(.L_1 - .L_0)
	.align		4
.L_0:
        /*0004*/ 	.word	index@(_Z15histogramKernelPiPhii)
        /*0008*/ 	.word	0x0000000c


	//----- nvinfo : EIATTR_FRAME_SIZE
	.align		4
.L_1:
        /*000c*/ 	.byte	0x04, 0x11
        /*000e*/ 	.short	(.L_3 - .L_2)
	.align		4
.L_2:
        /*0010*/ 	.word	index@(_Z15histogramKernelPiPhii)
        /*0014*/ 	.word	0x00000000


	//----- nvinfo : EIATTR_MIN_STACK_SIZE
	.align		4
.L_3:
        /*0018*/ 	.byte	0x04, 0x12
        /*001a*/ 	.short	(.L_5 - .L_4)
	.align		4
.L_4:
        /*001c*/ 	.word	index@(_Z15histogramKernelPiPhii)
        /*0020*/ 	.word	0x00000000
.L_5:


//--------------------- .nv.compat                --------------------------
	.section	.nv.compat,"",@"SHT_CUDA_COMPAT_INFO"
	.align	4
        /*0000*/ 	.byte	0x02, 0x09, 0x00, 0x00, 0x02, 0x02, 0x01, 0x00, 0x02, 0x05, 0x05, 0x00, 0x03, 0x07, 0x01, 0x01
        /*0010*/ 	.byte	0x02, 0x03, 0x00, 0x00, 0x02, 0x06, 0x01, 0x00, 0x04, 0x0b, 0x08, 0x00, 0x09, 0x00, 0x00, 0x00
        /*0020*/ 	.byte	0x00, 0x00, 0x00, 0x00


//--------------------- .nv.info._Z15histogramKernelPiPhii --------------------------
	.section	.nv.info._Z15histogramKernelPiPhii,"",@"SHT_CUDA_INFO"
	.sectionflags	@""
	.align	4


	//----- nvinfo : EIATTR_CUDA_API_VERSION
	.align		4
        /*0000*/ 	.byte	0x04, 0x37
        /*0002*/ 	.short	(.L_7 - .L_6)
.L_6:
        /*0004*/ 	.word	0x00000082


	//----- nvinfo : EIATTR_KPARAM_INFO
	.align		4
.L_7:
        /*0008*/ 	.byte	0x04, 0x17
        /*000a*/ 	.short	(.L_9 - .L_8)
.L_8:
        /*000c*/ 	.word	0x00000000
        /*0010*/ 	.short	0x0003
        /*0012*/ 	.short	0x0014
        /*0014*/ 	.byte	0x00, 0xf0, 0x11, 0x00


	//----- nvinfo : EIATTR_KPARAM_INFO
	.align		4
.L_9:
        /*0018*/ 	.byte	0x04, 0x17
        /*001a*/ 	.short	(.L_11 - .L_10)
.L_10:
        /*001c*/ 	.word	0x00000000
        /*0020*/ 	.short	0x0002
        /*0022*/ 	.short	0x0010
        /*0024*/ 	.byte	0x00, 0xf0, 0x11, 0x00


	//----- nvinfo : EIATTR_KPARAM_INFO
	.align		4
.L_11:
        /*0028*/ 	.byte	0x04, 0x17
        /*002a*/ 	.short	(.L_13 - .L_12)
.L_12:
        /*002c*/ 	.word	0x00000000
        /*0030*/ 	.short	0x0001
        /*0032*/ 	.short	0x0008
        /*0034*/ 	.byte	0x00, 0xf5, 0x21, 0x00


	//----- nvinfo : EIATTR_KPARAM_INFO
	.align		4
.L_13:
        /*0038*/ 	.byte	0x04, 0x17
        /*003a*/ 	.short	(.L_15 - .L_14)
.L_14:
        /*003c*/ 	.word	0x00000000
        /*0040*/ 	.short	0x0000
        /*0042*/ 	.short	0x0000
        /*0044*/ 	.byte	0x00, 0xf5, 0x21, 0x00


	//----- nvinfo : EIATTR_SPARSE_MMA_MASK
	.align		4
.L_15:
        /*0048*/ 	.byte	0x03, 0x50
        /*004a*/ 	.short	0x0000


	//----- nvinfo : EIATTR_MAXREG_COUNT
	.align		4
        /*004c*/ 	.byte	0x03, 0x1b
        /*004e*/ 	.short	0x00ff


	//----- nvinfo : EIATTR_NUM_BARRIERS
	.align		4
        /*0050*/ 	.byte	0x02, 0x4c
        /*0052*/ 	.byte	0x01
	.zero		1


	//----- nvinfo : EIATTR_MERCURY_ISA_VERSION
	.align		4
        /*0054*/ 	.byte	0x03, 0x5f
        /*0056*/ 	.short	0x0101


	//----- nvinfo : EIATTR_VRC_CTA_INIT_COUNT
	.align		4
        /*0058*/ 	.byte	0x02, 0x4a
	.zero		1
	.zero		1


	//----- nvinfo : EIATTR_EXIT_INSTR_OFFSETS
	.align		4
        /*005c*/ 	.byte	0x04, 0x1c
        /*005e*/ 	.short	(.L_17 - .L_16)


	//   ....[0]....
.L_16:
        /*0060*/ 	.word	0x00000250


	//   ....[1]....
        /*0064*/ 	.word	0x00000310


	//----- nvinfo : EIATTR_CRS_STACK_SIZE
	.align		4
.L_17:
        /*0068*/ 	.byte	0x04, 0x1e
        /*006a*/ 	.short	(.L_19 - .L_18)
.L_18:
        /*006c*/ 	.word	0x00000000


	//----- nvinfo : EIATTR_CBANK_PARAM_SIZE
	.align		4
.L_19:
        /*0070*/ 	.byte	0x03, 0x19
        /*0072*/ 	.short	0x0018


	//----- nvinfo : EIATTR_PARAM_CBANK
	.align		4
        /*0074*/ 	.byte	0x04, 0x0a
        /*0076*/ 	.short	(.L_21 - .L_20)
	.align		4
.L_20:
        /*0078*/ 	.word	index@(.nv.constant0._Z15histogramKernelPiPhii)
        /*007c*/ 	.short	0x0380
        /*007e*/ 	.short	0x0018


	//----- nvinfo : EIATTR_SW_WAR
	.align		4
.L_21:
        /*0080*/ 	.byte	0x04, 0x36
        /*0082*/ 	.short	(.L_23 - .L_22)
.L_22:
        /*0084*/ 	.word	0x00000008
.L_23:


//--------------------- .nv.callgraph             --------------------------
	.section	.nv.callgraph,"",@"SHT_CUDA_CALLGRAPH"
	.align	4
	.sectionentsize	8
	.align		4
        /*0000*/ 	.word	0x00000000
	.align		4
        /*0004*/ 	.word	0xffffffff
	.align		4
        /*0008*/ 	.word	0x00000000
	.align		4
        /*000c*/ 	.word	0xfffffffe
	.align		4
        /*0010*/ 	.word	0x00000000
	.align		4
        /*0014*/ 	.word	0xfffffffd
	.align		4
        /*0018*/ 	.word	0x00000000
	.align		4
        /*001c*/ 	.word	0xfffffffc


//--------------------- .text._Z15histogramKernelPiPhii --------------------------
	.section	.text._Z15histogramKernelPiPhii,"ax",@progbits
	.align	128
        .global         _Z15histogramKernelPiPhii
        .type           _Z15histogramKernelPiPhii,@function
        .size           _Z15histogramKernelPiPhii,(.L_x_7 - _Z15histogramKernelPiPhii)
        .other          _Z15histogramKernelPiPhii,@"STO_CUDA_ENTRY STV_DEFAULT"
_Z15histogramKernelPiPhii:
.text._Z15histogramKernelPiPhii:
[----:B------:R-:W-:Y:S01]  /*0000*/  LDC R1, c[0x0][0x37c] ;  /* 0x0000df00ff017b82 */ /* 0x000fe20000000800 */
[----:B------:R-:W0:Y:S01]  /*0010*/  S2R R7, SR_TID.X ;  /* 0x0000000000077919 */ /* 0x000e220000002100 */
[----:B------:R-:W0:Y:S06]  /*0020*/  LDCU UR8, c[0x0][0x394] ;  /* 0x00007280ff0877ac */ /* 0x000e2c0008000800 */
[----:B------:R-:W1:Y:S01]  /*0030*/  S2UR UR4, SR_CTAID.X ;  /* 0x00000000000479c3 */ /* 0x000e620000002500 */
[----:B------:R-:W-:Y:S07]  /*0040*/  BSSY.RECONVERGENT B0, `(.L_x_0) ;  /* 0x000000e000007945 */ /* 0x000fee0003800200 */
[----:B------:R-:W1:Y:S01]  /*0050*/  LDC R6, c[0x0][0x360] ;  /* 0x0000d800ff067b82 */ /* 0x000e620000000800 */
[----:B0-----:R-:W-:Y:S01]  /*0060*/  ISETP.GE.AND P0, PT, R7, UR8, PT ;  /* 0x0000000807007c0c */ /* 0x001fe2000bf06270 */
[----:B-1----:R-:W-:-:S12]  /*0070*/  IMAD R4, R6, UR4, R7 ;  /* 0x0000000406047c24 */ /* 0x002fd8000f8e0207 */
[----:B------:R-:W-:Y:S05]  /*0080*/  @P0 BRA `(.L_x_1) ;  /* 0x0000000000240947 */ /* 0x000fea0003800000 */
[----:B------:R-:W0:Y:S01]  /*0090*/  S2R R5, SR_CgaCtaId ;  /* 0x0000000000057919 */ /* 0x000e220000008800 */
[----:B------:R-:W-:Y:S01]  /*00a0*/  MOV R0, 0x400 ;  /* 0x0000040000007802 */ /* 0x000fe20000000f00 */
[----:B------:R-:W-:-:S03]  /*00b0*/  IMAD.MOV.U32 R3, RZ, RZ, R7 ;  /* 0x000000ffff037224 */ /* 0x000fc600078e0007 */
[----:B0-----:R-:W-:-:S07]  /*00c0*/  LEA R0, R5, R0, 0x18 ;  /* 0x0000000005007211 */ /* 0x001fce00078ec0ff */
.L_x_2:
[----:B------:R-:W-:Y:S02]  /*00d0*/  IMAD R2, R3, 0x4, R0 ;  /* 0x0000000403027824 */ /* 0x000fe400078e0200 */
[----:B------:R-:W-:-:S03]  /*00e0*/  IMAD.IADD R3, R6, 0x1, R3 ;  /* 0x0000000106037824 */ /* 0x000fc600078e0203 */
[----:B------:R0:W-:Y:S02]  /*00f0*/  STS [R2], RZ ;  /* 0x000000ff02007388 */ /* 0x0001e40000000800 */
[----:B------:R-:W-:-:S13]  /*0100*/  ISETP.GE.AND P0, PT, R3, UR8, PT ;  /* 0x0000000803007c0c */ /* 0x000fda000bf06270 */
[----:B0-----:R-:W-:Y:S05]  /*0110*/  @!P0 BRA `(.L_x_2) ;  /* 0xfffffffc00ec8947 */ /* 0x001fea000383ffff */
.L_x_1:
[----:B------:R-:W-:Y:S05]  /*0120*/  BSYNC.RECONVERGENT B0 ;  /* 0x0000000000007941 */ /* 0x000fea0003800200 */
.L_x_0:
[----:B------:R-:W0:Y:S01]  /*0130*/  LDCU UR4, c[0x0][0x390] ;  /* 0x00007200ff0477ac */ /* 0x000e220008000800 */
[----:B------:R-:W-:Y:S01]  /*0140*/  BSSY.RECONVERGENT B0, `(.L_x_3) ;  /* 0x000000f000007945 */ /* 0x000fe20003800200 */
[----:B------:R-:W-:Y:S01]  /*0150*/  BAR.SYNC.DEFER_BLOCKING 0x0 ;  /* 0x0000000000007b1d */ /* 0x000fe20000010000 */
[----:B------:R-:W-:-:S05]  /*0160*/  ISETP.GE.AND P0, PT, R7, UR8, PT ;  /* 0x0000000807007c0c */ /* 0x000fca000bf06270 */
[----:B------:R-:W1:Y:S01]  /*0170*/  LDCU.64 UR6, c[0x0][0x358] ;  /* 0x00006b00ff0677ac */ /* 0x000e620008000a00 */
[----:B0-----:R-:W-:-:S13]  /*0180*/  ISETP.GE.AND P1, PT, R4, UR4, PT ;  /* 0x0000000404007c0c */ /* 0x001fda000bf26270 */
[----:B-1----:R-:W-:Y:S05]  /*0190*/  @P1 BRA `(.L_x_4) ;  /* 0x0000000000241947 */ /* 0x002fea0003800000 */
[----:B------:R-:W0:Y:S02]  /*01a0*/  LDCU.64 UR4, c[0x0][0x388] ;  /* 0x00007100ff0477ac */ /* 0x000e240008000a00 */
[----:B0-----:R-:W-:-:S04]  /*01b0*/  IADD3 R2, P1, PT, R4, UR4, RZ ;  /* 0x0000000404027c10 */ /* 0x001fc8000ff3e0ff */
[----:B------:R-:W-:-:S05]  /*01c0*/  LEA.HI.X.SX32 R3, R4, UR5, 0x1, P1 ;  /* 0x0000000504037c11 */ /* 0x000fca00088f0eff */
[----:B------:R-:W2:Y:S01]  /*01d0*/  LDG.E.U8 R2, desc[UR6][R2.64] ;  /* 0x0000000602027981 */ /* 0x000ea2000c1e1100 */
[----:B------:R-:W0:Y:S01]  /*01e0*/  S2UR UR5, SR_CgaCtaId ;  /* 0x00000000000579c3 */ /* 0x000e220000008800 */
[----:B------:R-:W-:Y:S02]  /*01f0*/  UMOV UR4, 0x400 ;  /* 0x0000040000047882 */ /* 0x000fe40000000000 */
[----:B0-----:R-:W-:-:S06]  /*0200*/  ULEA UR4, UR5, UR4, 0x18 ;  /* 0x0000000405047291 */ /* 0x001fcc000f8ec0ff */
[----:B--2---:R-:W-:-:S05]  /*0210*/  LEA R0, R2, UR4, 0x2 ;  /* 0x0000000402007c11 */ /* 0x004fca000f8e10ff */
[----:B------:R0:W-:Y:S02]  /*0220*/  ATOMS.POPC.INC.32 RZ, [R0+URZ] ;  /* 0x0000000000ff7f8c */ /* 0x0001e4000d8000ff */
.L_x_4:
[----:B------:R-:W-:Y:S05]  /*0230*/  BSYNC.RECONVERGENT B0 ;  /* 0x0000000000007941 */ /* 0x000fea0003800200 */
.L_x_3:
[----:B------:R-:W-:Y:S06]  /*0240*/  BAR.SYNC.DEFER_BLOCKING 0x0 ;  /* 0x0000000000007b1d */ /* 0x000fec0000010000 */
[----:B------:R-:W-:Y:S05]  /*0250*/  @P0 EXIT ;  /* 0x000000000000094d */ /* 0x000fea0003800000 */
[----:B------:R-:W1:Y:S01]  /*0260*/  S2UR UR5, SR_CgaCtaId ;  /* 0x00000000000579c3 */ /* 0x000e620000008800 */
[----:B------:R-:W-:-:S07]  /*0270*/  UMOV UR4, 0x400 ;  /* 0x0000040000047882 */ /* 0x000fce0000000000 */
[----:B------:R-:W2:Y:S01]  /*0280*/  LDC.64 R4, c[0x0][0x380] ;  /* 0x0000e000ff047b82 */ /* 0x000ea20000000a00 */
[----:B-1----:R-:W-:-:S12]  /*0290*/  ULEA UR4, UR5, UR4, 0x18 ;  /* 0x0000000405047291 */ /* 0x002fd8000f8ec0ff */
.L_x_5:
[C---:B0-----:R-:W-:Y:S01]  /*02a0*/  LEA R0, R7.reuse, UR4, 0x2 ;  /* 0x0000000407007c11 */ /* 0x041fe2000f8e10ff */
[----:B-12---:R-:W-:-:S04]  /*02b0*/  IMAD.WIDE R2, R7, 0x4, R4 ;  /* 0x0000000407027825 */ /* 0x006fc800078e0204 */
[----:B------:R-:W0:Y:S01]  /*02c0*/  LDS R9, [R0] ;  /* 0x0000000000097984 */ /* 0x000e220000000800 */
[----:B------:R-:W-:-:S05]  /*02d0*/  IMAD.IADD R7, R6, 0x1, R7 ;  /* 0x0000000106077824 */ /* 0x000fca00078e0207 */
[----:B------:R-:W-:Y:S01]  /*02e0*/  ISETP.GE.AND P0, PT, R7, UR8, PT ;  /* 0x0000000807007c0c */ /* 0x000fe2000bf06270 */
[----:B0-----:R1:W-:-:S12]  /*02f0*/  REDG.E.ADD.STRONG.GPU desc[UR6][R2.64], R9 ;  /* 0x000000090200798e */ /* 0x0013d8000c12e106 */
[----:B------:R-:W-:Y:S05]  /*0300*/  @!P0 BRA `(.L_x_5) ;  /* 0xfffffffc00e48947 */ /* 0x000fea000383ffff */
[----:B------:R-:W-:Y:S05]  /*0310*/  EXIT ;  /* 0x000000000000794d */ /* 0x000fea0003800000 */
.L_x_6:
[----:B------:R-:W-:-:S00]  /*0320*/  BRA `(.L_x_6) ;  /* 0xfffffffc00fc7947 */ /* 0x000fc0000383ffff */
[----:B------:R-:W-:-:S00]  /*0330*/  NOP ;  /* 0x0000000000007918 */ /* 0x000fc00000000000 */
        /* <DEDUP_REMOVED lines=12> */
.L_x_7:


//--------------------- .nv.shared._Z15histogramKernelPiPhii --------------------------
	.section	.nv.shared._Z15histogramKernelPiPhii,"aw",@nobits
	.sectionflags	@""
	.align	16
	.zero		1024


//--------------------- .nv.shared.reserved.0     --------------------------
	.section	.nv.shared.reserved.0,"aw",@nobits
	.weak		__nv_reservedSMEM_offset_0_alias
	.size		__nv_reservedSMEM_offset_0_alias, 0, 64
	.other		__nv_reservedSMEM_offset_0_alias,@"STO_CUDA_RESERVED_SHARED STV_DEFAULT"
__nv_reservedSMEM_offset_0_alias:
	.zero		0
	.zero		64


//--------------------- .nv.constant0._Z15histogramKernelPiPhii --------------------------
	.section	.nv.constant0._Z15histogramKernelPiPhii,"a",@progbits
	.sectionflags	@""
	.align	4
.nv.constant0._Z15histogramKernelPiPhii:
	.zero		920


//--------------------- SYMBOLS --------------------------

	.type		.nv.reservedSmem.offset0,@object
	.size		.nv.reservedSmem.offset0,0x4
	.type		.nv.reservedSmem.cap,@object
	.size		.nv.reservedSmem.cap,0x4
